//
// Generated by NVIDIA NVVM Compiler
//
// Compiler Build ID: CL-36424714
// Cuda compilation tools, release 13.0, V13.0.88
// Based on NVVM 20.0.0
//

.version 9.0
.target sm_100
.address_size 64

	// .globl	_Z17leaky_relu_kernelPKfPfi

.visible .entry _Z17leaky_relu_kernelPKfPfi(
	.param .u64 .ptr .align 1 _Z17leaky_relu_kernelPKfPfi_param_0,
	.param .u64 .ptr .align 1 _Z17leaky_relu_kernelPKfPfi_param_1,
	.param .u32 _Z17leaky_relu_kernelPKfPfi_param_2
)
{
	.reg .pred 	%p<3>;
	.reg .b32 	%r<6>;
	.reg .b32 	%f<4>;
	.reg .b64 	%rd<8>;
	.reg .b64 	%fd<3>;

	ld.param.u64 	%rd1, [_Z17leaky_relu_kernelPKfPfi_param_0];
	ld.param.u64 	%rd2, [_Z17leaky_relu_kernelPKfPfi_param_1];
	ld.param.u32 	%r2, [_Z17leaky_relu_kernelPKfPfi_param_2];
	mov.u32 	%r3, %tid.x;
	mov.u32 	%r4, %ntid.x;
	mov.u32 	%r5, %ctaid.x;
	mad.lo.s32 	%r1, %r4, %r5, %r3;
	setp.ge.s32 	%p1, %r1, %r2;
	@%p1 bra 	$L__BB0_2;
	cvta.to.global.u64 	%rd3, %rd1;
	cvta.to.global.u64 	%rd4, %rd2;
	mul.wide.s32 	%rd5, %r1, 4;
	add.s64 	%rd6, %rd3, %rd5;
	ld.global.f32 	%f1, [%rd6];
	setp.lt.f32 	%p2, %f1, 0f00000000;
	cvt.f64.f32 	%fd1, %f1;
	mul.f64 	%fd2, %fd1, 0d3F847AE147AE147B;
	cvt.rn.f32.f64 	%f2, %fd2;
	selp.f32 	%f3, %f2, %f1, %p2;
	add.s64 	%rd7, %rd4, %rd5;
	st.global.f32 	[%rd7], %f3;
$L__BB0_2:
	ret;

}


// ===== COMPILED SASS (sm_100) =====

	.target	sm_100

	.elftype	@"ET_EXEC"


//--------------------- .note.nv.tkinfo           --------------------------
	.section	.note.nv.tkinfo,"",@"SHT_NOTE"
	.sectionflags	@"SHF_NOTE_NV_TKINFO"
	.tkinfo
        /*0018*/ 	.word	0x00000002
        /*0030*/ 	.string	""
        /*0030*/ 	.string	"ptxas"
        /*0030*/ 	.string	"Cuda compilation tools, release 13.0, V13.0.88"
        /*0030*/ 	.string	"Build cuda_13.0.r13.0/compiler.36424714_0"
        /*0030*/ 	.string	"-arch sm_100 -m 64 "



//--------------------- .note.nv.cuinfo           --------------------------
	.section	.note.nv.cuinfo,"",@"SHT_NOTE"
	.sectionflags	@"SHF_NOTE_NV_CUINFO"
        /*0018*/ 	.short	0x0002
        /*001a*/ 	.short	0x0064
        /*001c*/ 	.short	0x0082
	.zero		2


//--------------------- .nv.info                  --------------------------
	.section	.nv.info,"",@"SHT_CUDA_INFO"
	.align	4


	//----- nvinfo : EIATTR_REGCOUNT
	.align		4
        /*0000*/ 	.byte	0x04, 0x2f
        /*0002*/ 	.short	(.L_1 - .L_0)
	.align		4
.L_0:
        /*0004*/ 	.word	index@(_Z17leaky_relu_kernelPKfPfi)
        /*0008*/ 	.word	0x0000000e


	//----- nvinfo : EIATTR_FRAME_SIZE
	.align		4
.L_1:
        /*000c*/ 	.byte	0x04, 0x11
        /*000e*/ 	.short	(.L_3 - .L_2)
	.align		4
.L_2:
        /*0010*/ 	.word	index@(_Z17leaky_relu_kernelPKfPfi)
        /*0014*/ 	.word	0x00000000


	//----- nvinfo : EIATTR_MIN_STACK_SIZE
	.align		4
.L_3:
        /*0018*/ 	.byte	0x04, 0x12
        /*001a*/ 	.short	(.L_5 - .L_4)
	.align		4
.L_4:
        /*001c*/ 	.word	index@(_Z17leaky_relu_kernelPKfPfi)
        /*0020*/ 	.word	0x00000000
.L_5:


//--------------------- .nv.compat                --------------------------
	.section	.nv.compat,"",@"SHT_CUDA_COMPAT_INFO"
	.align	4
        /*0000*/ 	.byte	0x02, 0x09, 0x00, 0x00, 0x02, 0x02, 0x01, 0x00, 0x02, 0x05, 0x05, 0x00, 0x03, 0x07, 0x01, 0x01
        /*0010*/ 	.byte	0x02, 0x03, 0x00, 0x00, 0x02, 0x06, 0x01, 0x00, 0x04, 0x0b, 0x08, 0x00, 0x01, 0x00, 0x00, 0x00
        /*0020*/ 	.byte	0x00, 0x00, 0x00, 0x00


//--------------------- .nv.info._Z17leaky_relu_kernelPKfPfi --------------------------
	.section	.nv.info._Z17leaky_relu_kernelPKfPfi,"",@"SHT_CUDA_INFO"
	.sectionflags	@""
	.align	4


	//----- nvinfo : EIATTR_CUDA_API_VERSION
	.align		4
        /*0000*/ 	.byte	0x04, 0x37
        /*0002*/ 	.short	(.L_7 - .L_6)
.L_6:
        /*0004*/ 	.word	0x00000082


	//----- nvinfo : EIATTR_KPARAM_INFO
	.align		4
.L_7:
        /*0008*/ 	.byte	0x04, 0x17
        /*000a*/ 	.short	(.L_9 - .L_8)
.L_8:
        /*000c*/ 	.word	0x00000000
        /*0010*/ 	.short	0x0002
        /*0012*/ 	.short	0x0010
        /*0014*/ 	.byte	0x00, 0xf0, 0x11, 0x00


	//----- nvinfo : EIATTR_KPARAM_INFO
	.align		4
.L_9:
        /*0018*/ 	.byte	0x04, 0x17
        /*001a*/ 	.short	(.L_11 - .L_10)
.L_10:
        /*001c*/ 	.word	0x00000000
        /*0020*/ 	.short	0x0001
        /*0022*/ 	.short	0x0008
        /*0024*/ 	.byte	0x00, 0xf5, 0x21, 0x00


	//----- nvinfo : EIATTR_KPARAM_INFO
	.align		4
.L_11:
        /*0028*/ 	.byte	0x04, 0x17
        /*002a*/ 	.short	(.L_13 - .L_12)
.L_12:
        /*002c*/ 	.word	0x00000000
        /*0030*/ 	.short	0x0000
        /*0032*/ 	.short	0x0000
        /*0034*/ 	.byte	0x00, 0xf5, 0x21, 0x00


	//----- nvinfo : EIATTR_SPARSE_MMA_MASK
	.align		4
.L_13:
        /*0038*/ 	.byte	0x03, 0x50
        /*003a*/ 	.short	0x0000


	//----- nvinfo : EIATTR_MAXREG_COUNT
	.align		4
        /*003c*/ 	.byte	0x03, 0x1b
        /*003e*/ 	.short	0x00ff


	//----- nvinfo : EIATTR_MERCURY_ISA_VERSION
	.align		4
        /*0040*/ 	.byte	0x03, 0x5f
        /*0042*/ 	.short	0x0101


	//----- nvinfo : EIATTR_VRC_CTA_INIT_COUNT
	.align		4
        /*0044*/ 	.byte	0x02, 0x4a
	.zero		1
	.zero		1


	//----- nvinfo : EIATTR_EXIT_INSTR_OFFSETS
	.align		4
        /*0048*/ 	.byte	0x04, 0x1c
        /*004a*/ 	.short	(.L_15 - .L_14)


	//   ....[0]....
.L_14:
        /*004c*/ 	.word	0x00000070


	//   ....[1]....
        /*0050*/ 	.word	0x00000150


	//----- nvinfo : EIATTR_CBANK_PARAM_SIZE
	.align		4
.L_15:
        /*0054*/ 	.byte	0x03, 0x19
        /*0056*/ 	.short	0x0014


	//----- nvinfo : EIATTR_PARAM_CBANK
	.align		4
        /*0058*/ 	.byte	0x04, 0x0a
        /*005a*/ 	.short	(.L_17 - .L_16)
	.align		4
.L_16:
        /*005c*/ 	.word	index@(.nv.constant0._Z17leaky_relu_kernelPKfPfi)
        /*0060*/ 	.short	0x0380
        /*0062*/ 	.short	0x0014


	//----- nvinfo : EIATTR_SW_WAR
	.align		4
.L_17:
        /*0064*/ 	.byte	0x04, 0x36
        /*0066*/ 	.short	(.L_19 - .L_18)
.L_18:
        /*0068*/ 	.word	0x00000008
.L_19:


//--------------------- .nv.callgraph             --------------------------
	.section	.nv.callgraph,"",@"SHT_CUDA_CALLGRAPH"
	.align	4
	.sectionentsize	8
	.align		4
        /*0000*/ 	.word	0x00000000
	.align		4
        /*0004*/ 	.word	0xffffffff
	.align		4
        /*0008*/ 	.word	0x00000000
	.align		4
        /*000c*/ 	.word	0xfffffffe
	.align		4
        /*0010*/ 	.word	0x00000000
	.align		4
        /*0014*/ 	.word	0xfffffffd
	.align		4
        /*0018*/ 	.word	0x00000000
	.align		4
        /*001c*/ 	.word	0xfffffffc


//--------------------- .text._Z17leaky_relu_kernelPKfPfi --------------------------
	.section	.text._Z17leaky_relu_kernelPKfPfi,"ax",@progbits
	.align	128
        .global         _Z17leaky_relu_kernelPKfPfi
        .type           _Z17leaky_relu_kernelPKfPfi,@function
        .size           _Z17leaky_relu_kernelPKfPfi,(.L_x_1 - _Z17leaky_relu_kernelPKfPfi)
        .other          _Z17leaky_relu_kernelPKfPfi,@"STO_CUDA_ENTRY STV_DEFAULT"
_Z17leaky_relu_kernelPKfPfi:
.text._Z17leaky_relu_kernelPKfPfi:
[----:B------:R-:W-:Y:S01]  /*0000*/  LDC R1, c[0x0][0x37c] ;  /* 0x0000df00ff017b82 */ /* 0x000fe20000000800 */
[----:B------:R-:W0:Y:S01]  /*0010*/  S2R R9, SR_TID.X ;  /* 0x0000000000097919 */ /* 0x000e220000002100 */
[----:B------:R-:W0:Y:S01]  /*0020*/  LDCU UR4, c[0x0][0x360] ;  /* 0x00006c00ff0477ac */ /* 0x000e220008000800 */
[----:B------:R-:W0:Y:S01]  /*0030*/  S2R R0, SR_CTAID.X ;  /* 0x0000000000007919 */ /* 0x000e220000002500 */
[----:B------:R-:W1:Y:S01]  /*0040*/  LDCU UR5, c[0x0][0x390] ;  /* 0x00007200ff0577ac */ /* 0x000e620008000800 */
[----:B0-----:R-:W-:-:S05]  /*0050*/  IMAD R9, R0, UR4, R9 ;  /* 0x0000000400097c24 */ /* 0x001fca000f8e0209 */
[----:B-1----:R-:W-:-:S13]  /*0060*/  ISETP.GE.AND P0, PT, R9, UR5, PT ;  /* 0x0000000509007c0c */ /* 0x002fda000bf06270 */
[----:B------:R-:W-:Y:S05]  /*0070*/  @P0 EXIT ;  /* 0x000000000000094d */ /* 0x000fea0003800000 */
[----:B------:R-:W0:Y:S01]  /*0080*/  LDC.64 R2, c[0x0][0x380] ;  /* 0x0000e000ff027b82 */ /* 0x000e220000000a00 */
[----:B------:R-:W1:Y:S07]  /*0090*/  LDCU.64 UR4, c[0x0][0x358] ;  /* 0x00006b00ff0477ac */ /* 0x000e6e0008000a00 */
[----:B------:R-:W2:Y:S01]  /*00a0*/  LDC.64 R6, c[0x0][0x388] ;  /* 0x0000e200ff067b82 */ /* 0x000ea20000000a00 */
[----:B0-----:R-:W-:-:S05]  /*00b0*/  IMAD.WIDE R2, R9, 0x4, R2 ;  /* 0x0000000409027825 */ /* 0x001fca00078e0202 */
[----:B-1----:R-:W3:Y:S01]  /*00c0*/  LDG.E R11, desc[UR4][R2.64] ;  /* 0x00000004020b7981 */ /* 0x002ee2000c1e1900 */
[----:B------:R-:W-:Y:S01]  /*00d0*/  UMOV UR6, 0x47ae147b ;  /* 0x47ae147b00067882 */ /* 0x000fe20000000000 */
[----:B------:R-:W-:Y:S01]  /*00e0*/  UMOV UR7, 0x3f847ae1 ;  /* 0x3f847ae100077882 */ /* 0x000fe20000000000 */
[----:B--2---:R-:W-:Y:S01]  /*00f0*/  IMAD.WIDE R6, R9, 0x4, R6 ;  /* 0x0000000409067825 */ /* 0x004fe200078e0206 */
[----:B---3--:R-:W0:Y:S01]  /*0100*/  F2F.F64.F32 R4, R11 ;  /* 0x0000000b00047310 */ /* 0x008e220000201800 */
[----:B------:R-:W-:Y:S01]  /*0110*/  FSETP.GEU.AND P0, PT, R11, RZ, PT ;  /* 0x000000ff0b00720b */ /* 0x000fe20003f0e000 */
[----:B0-----:R-:W-:-:S12]  /*0120*/  DMUL R4, R4, UR6 ;  /* 0x0000000604047c28 */ /* 0x001fd80008000000 */
[----:B------:R-:W0:Y:S02]  /*0130*/  @!P0 F2F.F32.F64 R11, R4 ;  /* 0x00000004000b8310 */ /* 0x000e240000301000 */
[----:B0-----:R-:W-:Y:S01]  /*0140*/  STG.E desc[UR4][R6.64], R11 ;  /* 0x0000000b06007986 */ /* 0x001fe2000c101904 */
[----:B------:R-:W-:Y:S05]  /*0150*/  EXIT ;  /* 0x000000000000794d */ /* 0x000fea0003800000 */
.L_x_0:
[----:B------:R-:W-:-:S00]  /*0160*/  BRA `(.L_x_0) ;  /* 0xfffffffc00fc7947 */ /* 0x000fc0000383ffff */
[----:B------:R-:W-:-:S00]  /*0170*/  NOP ;  /* 0x0000000000007918 */ /* 0x000fc00000000000 */
        /* <DEDUP_REMOVED lines=8> */
.L_x_1:


//--------------------- .nv.shared.reserved.0     --------------------------
	.section	.nv.shared.reserved.0,"aw",@nobits
	.weak		__nv_reservedSMEM_offset_0_alias
	.size		__nv_reservedSMEM_offset_0_alias, 0, 64
	.other		__nv_reservedSMEM_offset_0_alias,@"STO_CUDA_RESERVED_SHARED STV_DEFAULT"
__nv_reservedSMEM_offset_0_alias:
	.zero		0
	.zero		64


//--------------------- .nv.constant0._Z17leaky_relu_kernelPKfPfi --------------------------
	.section	.nv.constant0._Z17leaky_relu_kernelPKfPfi,"a",@progbits
	.sectionflags	@""
	.align	4
.nv.constant0._Z17leaky_relu_kernelPKfPfi:
	.zero		916


//--------------------- SYMBOLS --------------------------

	.type		.nv.reservedSmem.offset0,@object
	.size		.nv.reservedSmem.offset0,0x4
